	.headerflags	@"EF_CUDA_TEXMODE_UNIFIED EF_CUDA_64BIT_ADDRESS EF_CUDA_ACCELERATORS EF_CUDA_SM90 EF_CUDA_VIRTUAL_SM(EF_CUDA_SM90)"
	.elftype	@"ET_EXEC"


//--------------------- .nv.info                  --------------------------
	.section	.nv.info,"",@"SHT_CUDA_INFO"
	.align	4


	//----- nvinfo : EIATTR_REGCOUNT
	.align		4
        /*0000*/ 	.byte	0x04, 0x2f
        /*0002*/ 	.short	(.L_1 - .L_0)
	.align		4
.L_0:
        /*0004*/ 	.word	index@(triton_poi_fused_clone_convolution_leaky_relu_leaky_relu_backward_0)
        /*0008*/ 	.word	0x00000020


	//----- nvinfo : EIATTR_MIN_STACK_SIZE
	.align		4
.L_1:
        /*000c*/ 	.byte	0x04, 0x12
        /*000e*/ 	.short	(.L_3 - .L_2)
	.align		4
.L_2:
        /*0010*/ 	.word	index@(triton_poi_fused_clone_convolution_leaky_relu_leaky_relu_backward_0)
        /*0014*/ 	.word	0x00000000


	//----- nvinfo : EIATTR_FRAME_SIZE
	.align		4
.L_3:
        /*0018*/ 	.byte	0x04, 0x11
        /*001a*/ 	.short	(.L_5 - .L_4)
	.align		4
.L_4:
        /*001c*/ 	.word	index@(triton_poi_fused_clone_convolution_leaky_relu_leaky_relu_backward_0)
        /*0020*/ 	.word	0x00000000


	//----- nvinfo : EIATTR_MIN_STACK_SIZE
	.align		4
.L_5:
        /*0024*/ 	.byte	0x04, 0x12
        /*0026*/ 	.short	(.L_7 - .L_6)
	.align		4
.L_6:
        /*0028*/ 	.word	index@(triton_poi_fused_clone_convolution_leaky_relu_leaky_relu_backward_0)
        /*002c*/ 	.word	0x00000000
.L_7:


//--------------------- .nv.info.triton_poi_fused_clone_convolution_leaky_relu_leaky_relu_backward_0 --------------------------
	.section	.nv.info.triton_poi_fused_clone_convolution_leaky_relu_leaky_relu_backward_0,"",@"SHT_CUDA_INFO"
	.sectionflags	@""
	.align	4


	//----- nvinfo : EIATTR_CUDA_API_VERSION
	.align		4
        /*0000*/ 	.byte	0x04, 0x37
        /*0002*/ 	.short	(.L_9 - .L_8)
.L_8:
        /*0004*/ 	.word	0x0000007c


	//----- nvinfo : EIATTR_KPARAM_INFO
	.align		4
.L_9:
        /*0008*/ 	.byte	0x04, 0x17
        /*000a*/ 	.short	(.L_11 - .L_10)
.L_10:
        /*000c*/ 	.word	0x00000000
        /*0010*/ 	.short	0x0005
        /*0012*/ 	.short	0x0024
        /*0014*/ 	.byte	0x00, 0xf0, 0x11, 0x00


	//----- nvinfo : EIATTR_KPARAM_INFO
	.align		4
.L_11:
        /*0018*/ 	.byte	0x04, 0x17
        /*001a*/ 	.short	(.L_13 - .L_12)
.L_12:
        /*001c*/ 	.word	0x00000000
        /*0020*/ 	.short	0x0004
        /*0022*/ 	.short	0x0020
        /*0024*/ 	.byte	0x00, 0xf0, 0x11, 0x00


	//----- nvinfo : EIATTR_KPARAM_INFO
	.align		4
.L_13:
        /*0028*/ 	.byte	0x04, 0x17
        /*002a*/ 	.short	(.L_15 - .L_14)
.L_14:
        /*002c*/ 	.word	0x00000000
        /*0030*/ 	.short	0x0003
        /*0032*/ 	.short	0x0018
        /*0034*/ 	.byte	0x00, 0xf4, 0x21, 0x00


	//----- nvinfo : EIATTR_KPARAM_INFO
	.align		4
.L_15:
        /*0038*/ 	.byte	0x04, 0x17
        /*003a*/ 	.short	(.L_17 - .L_16)
.L_16:
        /*003c*/ 	.word	0x00000000
        /*0040*/ 	.short	0x0002
        /*0042*/ 	.short	0x0010
        /*0044*/ 	.byte	0x00, 0xf4, 0x21, 0x00


	//----- nvinfo : EIATTR_KPARAM_INFO
	.align		4
.L_17:
        /*0048*/ 	.byte	0x04, 0x17
        /*004a*/ 	.short	(.L_19 - .L_18)
.L_18:
        /*004c*/ 	.word	0x00000000
        /*0050*/ 	.short	0x0001
        /*0052*/ 	.short	0x0008
        /*0054*/ 	.byte	0x00, 0xf4, 0x21, 0x00


	//----- nvinfo : EIATTR_KPARAM_INFO
	.align		4
.L_19:
        /*0058*/ 	.byte	0x04, 0x17
        /*005a*/ 	.short	(.L_21 - .L_20)
.L_20:
        /*005c*/ 	.word	0x00000000
        /*0060*/ 	.short	0x0000
        /*0062*/ 	.short	0x0000
        /*0064*/ 	.byte	0x00, 0xf4, 0x21, 0x00


	//----- nvinfo : EIATTR_SPARSE_MMA_MASK
	.align		4
.L_21:
        /*0068*/ 	.byte	0x03, 0x50
        /*006a*/ 	.short	0x0000


	//----- nvinfo : EIATTR_MAXREG_COUNT
	.align		4
        /*006c*/ 	.byte	0x03, 0x1b
        /*006e*/ 	.short	0x00ff


	//----- nvinfo : EIATTR_EXIT_INSTR_OFFSETS
	.align		4
        /*0070*/ 	.byte	0x04, 0x1c
        /*0072*/ 	.short	(.L_23 - .L_22)


	//   ....[0]....
.L_22:
        /*0074*/ 	.word	0x00000970


	//   ....[1]....
        /*0078*/ 	.word	0x00000990


	//----- nvinfo : EIATTR_REQNTID
	.align		4
.L_23:
        /*007c*/ 	.byte	0x04, 0x10
        /*007e*/ 	.short	(.L_25 - .L_24)
.L_24:
        /*0080*/ 	.word	0x00000080
        /*0084*/ 	.word	0x00000001
        /*0088*/ 	.word	0x00000001


	//----- nvinfo : EIATTR_CBANK_PARAM_SIZE
	.align		4
.L_25:
        /*008c*/ 	.byte	0x03, 0x19
        /*008e*/ 	.short	0x0028


	//----- nvinfo : EIATTR_PARAM_CBANK
	.align		4
        /*0090*/ 	.byte	0x04, 0x0a
        /*0092*/ 	.short	(.L_27 - .L_26)
	.align		4
.L_26:
        /*0094*/ 	.word	index@(.nv.constant0.triton_poi_fused_clone_convolution_leaky_relu_leaky_relu_backward_0)
        /*0098*/ 	.short	0x0210
        /*009a*/ 	.short	0x0028


	//----- nvinfo : EIATTR_SW_WAR
	.align		4
.L_27:
        /*009c*/ 	.byte	0x04, 0x36
        /*009e*/ 	.short	(.L_29 - .L_28)
.L_28:
        /*00a0*/ 	.word	0x00000008
.L_29:


//--------------------- .nv.callgraph             --------------------------
	.section	.nv.callgraph,"",@"SHT_CUDA_CALLGRAPH"
	.align	4
	.sectionentsize	8
	.align		4
        /*0000*/ 	.word	0x00000000
	.align		4
        /*0004*/ 	.word	0xffffffff
	.align		4
        /*0008*/ 	.word	0x00000000
	.align		4
        /*000c*/ 	.word	0xfffffffe
	.align		4
        /*0010*/ 	.word	0x00000000
	.align		4
        /*0014*/ 	.word	0xfffffffd
	.align		4
        /*0018*/ 	.word	0x00000000
	.align		4
        /*001c*/ 	.word	0xfffffffc


//--------------------- .text.triton_poi_fused_clone_convolution_leaky_relu_leaky_relu_backward_0 --------------------------
	.section	.text.triton_poi_fused_clone_convolution_leaky_relu_leaky_relu_backward_0,"ax",@progbits
	.sectionflags	@"SHF_BARRIERS=1"
	.align	128
        .global         triton_poi_fused_clone_convolution_leaky_relu_leaky_relu_backward_0
        .type           triton_poi_fused_clone_convolution_leaky_relu_leaky_relu_backward_0,@function
        .size           triton_poi_fused_clone_convolution_leaky_relu_leaky_relu_backward_0,(.L_x_1 - triton_poi_fused_clone_convolution_leaky_relu_leaky_relu_backward_0)
        .other          triton_poi_fused_clone_convolution_leaky_relu_leaky_relu_backward_0,@"STO_CUDA_ENTRY STV_DEFAULT"
triton_poi_fused_clone_convolution_leaky_relu_leaky_relu_backward_0:
.text.triton_poi_fused_clone_convolution_leaky_relu_leaky_relu_backward_0:
[----:B------:R-:W0:Y:S01]  /*0000*/  LDC R1, c[0x0][0x28] ;  /* 0x00000a00ff017b82 */ /* 0x000e220000000800 */
[----:B------:R-:W1:Y:S07]  /*0010*/  S2R R12, SR_TID.X ;  /* 0x00000000000c7919 */ /* 0x000e6e0000002100 */
[----:B------:R-:W2:Y:S01]  /*0020*/  LDC.64 R4, c[0x0][0x218] ;  /* 0x00008600ff047b82 */ /* 0x000ea20000000a00 */
[----:B------:R-:W-:Y:S01]  /*0030*/  IMAD.MOV.U32 R13, RZ, RZ, RZ ;  /* 0x000000ffff0d7224 */ /* 0x000fe200078e00ff */
[----:B------:R-:W-:Y:S01]  /*0040*/  ULDC.64 UR6, c[0x0][0x208] ;  /* 0x0000820000067ab9 */ /* 0x000fe20000000a00 */
[----:B------:R-:W3:Y:S01]  /*0050*/  S2R R0, SR_CTAID.Y ;  /* 0x0000000000007919 */ /* 0x000ee20000002600 */
[----:B------:R-:W4:Y:S04]  /*0060*/  S2R R2, SR_CTAID.X ;  /* 0x0000000000027919 */ /* 0x000f280000002500 */
[----:B------:R-:W5:Y:S01]  /*0070*/  LDC.64 R8, c[0x0][0x210] ;  /* 0x00008400ff087b82 */ /* 0x000f620000000a00 */
[----:B-1----:R-:W-:Y:S01]  /*0080*/  SHF.R.U32.HI R26, RZ, 0x2, R12 ;  /* 0x00000002ff1a7819 */ /* 0x002fe2000001160c */
[----:B---3--:R-:W-:Y:S01]  /*0090*/  IMAD.SHL.U32 R15, R0, 0x20, RZ ;  /* 0x00000020000f7824 */ /* 0x008fe200078e00ff */
[----:B------:R-:W-:-:S02]  /*00a0*/  SHF.R.S32.HI R3, RZ, 0x1a, R0 ;  /* 0x0000001aff037819 */ /* 0x000fc40000011400 */
[----:B------:R-:W-:Y:S02]  /*00b0*/  SGXT.U32 R26, R26, 0x5 ;  /* 0x000000051a1a781a */ /* 0x000fe40000000000 */
[----:B------:R-:W-:Y:S02]  /*00c0*/  SGXT R3, R3, 0x1 ;  /* 0x000000010303781a */ /* 0x000fe40000000200 */
[----:B------:R-:W-:-:S04]  /*00d0*/  LOP3.LUT R0, R15, R26, RZ, 0xfc, !PT ;  /* 0x0000001a0f007212 */ /* 0x000fc800078efcff */
[----:B------:R-:W-:Y:S01]  /*00e0*/  LEA.HI R6, R3, R0, RZ, 0x6 ;  /* 0x0000000003067211 */ /* 0x000fe200078f30ff */
[----:B----4-:R-:W-:Y:S01]  /*00f0*/  IMAD.SHL.U32 R3, R2, 0x20, RZ ;  /* 0x0000002002037824 */ /* 0x010fe200078e00ff */
[----:B------:R-:W-:Y:S01]  /*0100*/  ISETP.GE.AND P0, PT, R0, 0x100, PT ;  /* 0x000001000000780c */ /* 0x000fe20003f06270 */
[----:B------:R-:W-:Y:S01]  /*0110*/  IMAD.SHL.U32 R2, R12, 0x8, RZ ;  /* 0x000000080c027824 */ /* 0x000fe200078e00ff */
[----:B------:R-:W-:-:S04]  /*0120*/  LOP3.LUT R11, R6, 0xffffffc0, RZ, 0xc0, !PT ;  /* 0xffffffc0060b7812 */ /* 0x000fc800078ec0ff */
[----:B------:R-:W-:Y:S01]  /*0130*/  LOP3.LUT R7, R3, 0x18, R2, 0xf8, !PT ;  /* 0x0000001803077812 */ /* 0x000fe200078ef802 */
[----:B------:R-:W-:-:S04]  /*0140*/  IMAD.IADD R11, R0, 0x1, -R11 ;  /* 0x00000001000b7824 */ /* 0x000fc800078e0a0b */
[----:B------:R-:W-:Y:S01]  /*0150*/  IMAD R0, R0, 0x1000, R7 ;  /* 0x0000100000007824 */ /* 0x000fe200078e0207 */
[----:B------:R-:W-:Y:S01]  /*0160*/  CS2R R6, SRZ ;  /* 0x0000000000067805 */ /* 0x000fe2000001ff00 */
[----:B--2---:R-:W-:Y:S01]  /*0170*/  IMAD.WIDE R18, R11, 0x4, R4 ;  /* 0x000000040b127825 */ /* 0x004fe200078e0204 */
[----:B------:R-:W-:-:S03]  /*0180*/  CS2R R4, SRZ ;  /* 0x0000000000047805 */ /* 0x000fc6000001ff00 */
[C-C-:B-----5:R-:W-:Y:S01]  /*0190*/  IMAD.WIDE R16, R0.reuse, 0x4, R8.reuse ;  /* 0x0000000400107825 */ /* 0x160fe200078e0208 */
[----:B------:R-:W2:Y:S03]  /*01a0*/  @!P0 LDG.E.EL R13, desc[UR6][R18.64] ;  /* 0x00000006120d8981 */ /* 0x000ea6000c2e1900 */
[----:B------:R-:W-:Y:S01]  /*01b0*/  VIADD R21, R0, 0x4 ;  /* 0x0000000400157836 */ /* 0x000fe20000000000 */
[----:B------:R1:W2:Y:S01]  /*01c0*/  @!P0 LDG.E.EL.128 R4, desc[UR6][R16.64] ;  /* 0x0000000610048981 */ /* 0x0002a2000c2e1d00 */
[----:B------:R-:W-:Y:S02]  /*01d0*/  CS2R R10, SRZ ;  /* 0x00000000000a7805 */ /* 0x000fe4000001ff00 */
[----:B------:R-:W-:Y:S01]  /*01e0*/  IMAD.WIDE R20, R21, 0x4, R8 ;  /* 0x0000000415147825 */ /* 0x000fe200078e0208 */
[----:B------:R-:W-:-:S06]  /*01f0*/  CS2R R8, SRZ ;  /* 0x0000000000087805 */ /* 0x000fcc000001ff00 */
[----:B------:R3:W4:Y:S01]  /*0200*/  @!P0 LDG.E.EL.128 R8, desc[UR6][R20.64] ;  /* 0x0000000614088981 */ /* 0x000722000c2e1d00 */
[----:B------:R-:W5:Y:S01]  /*0210*/  S2UR UR5, SR_CgaCtaId ;  /* 0x00000000000579c3 */ /* 0x000f620000008800 */
[C---:B------:R-:W-:Y:S02]  /*0220*/  IMAD.SHL.U32 R14, R12.reuse, 0x4, RZ ;  /* 0x000000040c0e7824 */ /* 0x040fe400078e00ff */
[C---:B------:R-:W-:Y:S02]  /*0230*/  IMAD.SHL.U32 R2, R12.reuse, 0x100, RZ ;  /* 0x000001000c027824 */ /* 0x040fe400078e00ff */
[----:B-1----:R-:W-:Y:S01]  /*0240*/  IMAD.SHL.U32 R16, R12, 0x2, RZ ;  /* 0x000000020c107824 */ /* 0x002fe200078e00ff */
[----:B------:R-:W-:Y:S02]  /*0250*/  LOP3.LUT R19, R14, 0x1fc, RZ, 0xc0, !PT ;  /* 0x000001fc0e137812 */ /* 0x000fe400078ec0ff */
[----:B------:R-:W-:Y:S02]  /*0260*/  LOP3.LUT R17, R2, 0x300, RZ, 0xc0, !PT ;  /* 0x0000030002117812 */ /* 0x000fe400078ec0ff */
[----:B------:R-:W-:Y:S01]  /*0270*/  LOP3.LUT R2, R15, 0x1c, R14, 0xf8, !PT ;  /* 0x0000001c0f027812 */ /* 0x000fe200078ef80e */
[----:B------:R-:W-:Y:S01]  /*0280*/  UMOV UR4, 0x400 ;  /* 0x0000040000047882 */ /* 0x000fe20000000000 */
[----:B------:R-:W-:-:S02]  /*0290*/  LOP3.LUT R14, R16, 0xf0, RZ, 0xc0, !PT ;  /* 0x000000f0100e7812 */ /* 0x000fc400078ec0ff */
[----:B------:R-:W-:Y:S02]  /*02a0*/  LOP3.LUT R16, R19, 0x200, RZ, 0xfc, !PT ;  /* 0x0000020013107812 */ /* 0x000fe400078efcff */
[C---:B------:R-:W-:Y:S02]  /*02b0*/  LOP3.LUT R27, R17.reuse, 0x60, RZ, 0xfc, !PT ;  /* 0x00000060111b7812 */ /* 0x040fe400078efcff */
[----:B------:R-:W-:Y:S02]  /*02c0*/  SHF.R.U32.HI R16, RZ, 0x1, R16 ;  /* 0x00000001ff107819 */ /* 0x000fe40000011610 */
[C---:B------:R-:W-:Y:S01]  /*02d0*/  LOP3.LUT R15, R17.reuse, 0xa0, RZ, 0xfc, !PT ;  /* 0x000000a0110f7812 */ /* 0x040fe200078efcff */
[----:B0----5:R-:W-:Y:S01]  /*02e0*/  UPRMT UR4, UR5, 0x654, UR4 ;  /* 0x0000065405047896 */ /* 0x021fe20008000004 */
[----:B------:R-:W-:Y:S02]  /*02f0*/  LOP3.LUT R26, R17, R26, RZ, 0xfc, !PT ;  /* 0x0000001a111a7212 */ /* 0x000fe400078efcff */
[----:B------:R-:W-:-:S03]  /*0300*/  LOP3.LUT R16, R16, 0x1f0, RZ, 0xc0, !PT ;  /* 0x000001f010107812 */ /* 0x000fc600078ec0ff */
[----:B------:R-:W-:Y:S01]  /*0310*/  LEA.HI R27, R27, UR4, RZ, 0x1f ;  /* 0x000000041b1b7c11 */ /* 0x000fe2000f8ff8ff */
[----:B------:R-:W-:Y:S01]  /*0320*/  VIADD R14, R14, UR4 ;  /* 0x000000040e0e7c36 */ /* 0x000fe20008000000 */
[----:B------:R-:W-:Y:S01]  /*0330*/  LEA.HI R15, R15, UR4, RZ, 0x1f ;  /* 0x000000040f0f7c11 */ /* 0x000fe2000f8ff8ff */
[----:B------:R-:W-:Y:S01]  /*0340*/  VIADD R16, R16, UR4 ;  /* 0x0000000410107c36 */ /* 0x000fe20008000000 */
[C---:B---3--:R-:W-:Y:S01]  /*0350*/  LOP3.LUT R21, R17.reuse, 0x20, RZ, 0xfc, !PT ;  /* 0x0000002011157812 */ /* 0x048fe200078efcff */
[C---:B------:R-:W-:Y:S01]  /*0360*/  IMAD R22, R26.reuse, 0x4, R27 ;  /* 0x000000041a167824 */ /* 0x040fe200078e021b */
[----:B------:R-:W-:Y:S01]  /*0370*/  LOP3.LUT R18, R17, 0x40, RZ, 0xfc, !PT ;  /* 0x0000004011127812 */ /* 0x000fe200078efcff */
[----:B------:R-:W-:Y:S01]  /*0380*/  IMAD R27, R19, 0x4, R14 ;  /* 0x00000004131b7824 */ /* 0x000fe200078e020e */
[C---:B------:R-:W-:Y:S01]  /*0390*/  LEA.HI R29, R17.reuse, UR4, RZ, 0x1f ;  /* 0x00000004111d7c11 */ /* 0x040fe2000f8ff8ff */
[----:B------:R-:W-:Y:S01]  /*03a0*/  IMAD R24, R26, 0x4, R15 ;  /* 0x000000041a187824 */ /* 0x000fe200078e020f */
[----:B------:R-:W-:-:S02]  /*03b0*/  LOP3.LUT R23, R17, 0x80, RZ, 0xfc, !PT ;  /* 0x0000008011177812 */ /* 0x000fc400078efcff */
[----:B------:R-:W-:Y:S01]  /*03c0*/  LOP3.LUT R25, R17, 0xc0, RZ, 0xfc, !PT ;  /* 0x000000c011197812 */ /* 0x000fe200078efcff */
[----:B------:R-:W-:Y:S01]  /*03d0*/  IMAD R19, R19, 0x4, R16 ;  /* 0x0000000413137824 */ /* 0x000fe200078e0210 */
[----:B------:R-:W-:Y:S02]  /*03e0*/  LOP3.LUT R17, R17, 0xe0, RZ, 0xfc, !PT ;  /* 0x000000e011117812 */ /* 0x000fe400078efcff */
[----:B------:R-:W-:Y:S02]  /*03f0*/  LEA.HI R21, R21, UR4, RZ, 0x1f ;  /* 0x0000000415157c11 */ /* 0x000fe4000f8ff8ff */
[----:B------:R-:W-:Y:S01]  /*0400*/  LEA.HI R18, R18, UR4, RZ, 0x1f ;  /* 0x0000000412127c11 */ /* 0x000fe2000f8ff8ff */
[C---:B------:R-:W-:Y:S01]  /*0410*/  IMAD R29, R26.reuse, 0x4, R29 ;  /* 0x000000041a1d7824 */ /* 0x040fe200078e021d */
[----:B------:R-:W-:Y:S02]  /*0420*/  LEA.HI R23, R23, UR4, RZ, 0x1f ;  /* 0x0000000417177c11 */ /* 0x000fe4000f8ff8ff */
[----:B------:R-:W-:Y:S01]  /*0430*/  LEA.HI R25, R25, UR4, RZ, 0x1f ;  /* 0x0000000419197c11 */ /* 0x000fe2000f8ff8ff */
[C---:B------:R-:W-:Y:S01]  /*0440*/  IMAD R28, R26.reuse, 0x4, R21 ;  /* 0x000000041a1c7824 */ /* 0x040fe200078e0215 */
[----:B------:R-:W-:Y:S01]  /*0450*/  LEA.HI R17, R17, UR4, RZ, 0x1f ;  /* 0x0000000411117c11 */ /* 0x000fe2000f8ff8ff */
[C---:B------:R-:W-:Y:S01]  /*0460*/  IMAD R21, R26.reuse, 0x4, R18 ;  /* 0x000000041a157824 */ /* 0x040fe200078e0212 */
[----:B------:R-:W-:Y:S01]  /*0470*/  ULDC.64 UR4, c[0x0][0x228] ;  /* 0x00008a0000047ab9 */ /* 0x000fe20000000a00 */
[----:B------:R-:W-:-:S02]  /*0480*/  IMAD R23, R26, 0x4, R23 ;  /* 0x000000041a177824 */ /* 0x000fc400078e0217 */
[C---:B------:R-:W-:Y:S02]  /*0490*/  IMAD R25, R26.reuse, 0x4, R25 ;  /* 0x000000041a197824 */ /* 0x040fe400078e0219 */
[----:B------:R-:W-:Y:S01]  /*04a0*/  IMAD R26, R26, 0x4, R17 ;  /* 0x000000041a1a7824 */ /* 0x000fe200078e0211 */
[C---:B--2---:R-:W-:Y:S02]  /*04b0*/  FSETP.GT.AND P4, PT, R13.reuse, -R4, PT ;  /* 0x800000040d00720b */ /* 0x044fe40003f84000 */
[C---:B------:R-:W-:Y:S02]  /*04c0*/  FSETP.GT.AND P5, PT, R13.reuse, -R5, PT ;  /* 0x800000050d00720b */ /* 0x040fe40003fa4000 */
[C---:B------:R-:W-:Y:S01]  /*04d0*/  FSETP.GT.AND P6, PT, R13.reuse, -R6, PT ;  /* 0x800000060d00720b */ /* 0x040fe20003fc4000 */
[C---:B------:R-:W-:Y:S01]  /*04e0*/  FADD R14, R13.reuse, R4 ;  /* 0x000000040d0e7221 */ /* 0x040fe20000000000 */
[C---:B------:R-:W-:Y:S01]  /*04f0*/  FADD R15, R13.reuse, R5 ;  /* 0x000000050d0f7221 */ /* 0x040fe20000000000 */
[C---:B------:R-:W-:Y:S01]  /*0500*/  FSETP.GT.AND P1, PT, R13.reuse, -R7, PT ;  /* 0x800000070d00720b */ /* 0x040fe20003f24000 */
[C---:B------:R-:W-:Y:S01]  /*0510*/  FADD R16, R13.reuse, R6 ;  /* 0x000000060d107221 */ /* 0x040fe20000000000 */
[----:B----4-:R-:W-:-:S02]  /*0520*/  FSETP.GT.AND P3, PT, R13, -R8, PT ;  /* 0x800000080d00720b */ /* 0x010fc40003f64000 */
[C---:B------:R-:W-:Y:S02]  /*0530*/  FSETP.GT.AND P2, PT, R13.reuse, -R9, PT ;  /* 0x800000090d00720b */ /* 0x040fe40003f44000 */
[----:B------:R-:W-:Y:S01]  /*0540*/  @!P4 FMUL R14, R14, 0.0099999997764825820923 ;  /* 0x3c23d70a0e0ec820 */ /* 0x000fe20000400000 */
[----:B------:R-:W-:Y:S01]  /*0550*/  FSETP.GT.AND P4, PT, R13, -R10, PT ;  /* 0x8000000a0d00720b */ /* 0x000fe20003f84000 */
[----:B------:R-:W-:Y:S01]  /*0560*/  @!P5 FMUL R15, R15, 0.0099999997764825820923 ;  /* 0x3c23d70a0f0fd820 */ /* 0x000fe20000400000 */
[C---:B------:R-:W-:Y:S01]  /*0570*/  FSETP.GT.AND P5, PT, R13.reuse, -R11, PT ;  /* 0x8000000b0d00720b */ /* 0x040fe20003fa4000 */
[----:B------:R-:W-:Y:S01]  /*0580*/  @!P6 FMUL R16, R16, 0.0099999997764825820923 ;  /* 0x3c23d70a1010e820 */ /* 0x000fe20000400000 */
[----:B------:R0:W-:Y:S01]  /*0590*/  STS [R29], R14 ;  /* 0x0000000e1d007388 */ /* 0x0001e20000000800 */
[C---:B------:R-:W-:Y:S01]  /*05a0*/  FADD R17, R13.reuse, R7 ;  /* 0x000000070d117221 */ /* 0x040fe20000000000 */
[C---:B------:R-:W-:Y:S02]  /*05b0*/  FADD R18, R13.reuse, R8 ;  /* 0x000000080d127221 */ /* 0x040fe40000000000 */
[----:B------:R-:W-:Y:S01]  /*05c0*/  STS [R28+0x80], R15 ;  /* 0x0000800f1c007388 */ /* 0x000fe20000000800 */
[----:B------:R-:W-:-:S03]  /*05d0*/  FADD R20, R13, R10 ;  /* 0x0000000a0d147221 */ /* 0x000fc60000000000 */
[----:B------:R1:W-:Y:S01]  /*05e0*/  STS [R21+0x100], R16 ;  /* 0x0001001015007388 */ /* 0x0003e20000000800 */
[----:B------:R-:W-:Y:S01]  /*05f0*/  @!P1 FMUL R17, R17, 0.0099999997764825820923 ;  /* 0x3c23d70a11119820 */ /* 0x000fe20000400000 */
[C---:B0-----:R-:W-:Y:S01]  /*0600*/  FADD R29, R13.reuse, R11 ;  /* 0x0000000b0d1d7221 */ /* 0x041fe20000000000 */
[----:B------:R-:W-:Y:S01]  /*0610*/  @!P3 FMUL R18, R18, 0.0099999997764825820923 ;  /* 0x3c23d70a1212b820 */ /* 0x000fe20000400000 */
[----:B------:R-:W-:Y:S01]  /*0620*/  @!P4 FMUL R20, R20, 0.0099999997764825820923 ;  /* 0x3c23d70a1414c820 */ /* 0x000fe20000400000 */
[----:B-1----:R-:W-:Y:S01]  /*0630*/  FADD R21, R13, R9 ;  /* 0x000000090d157221 */ /* 0x002fe20000000000 */
[----:B------:R-:W-:-:S03]  /*0640*/  @!P5 FMUL R29, R29, 0.0099999997764825820923 ;  /* 0x3c23d70a1d1dd820 */ /* 0x000fc60000400000 */
[----:B------:R-:W-:Y:S01]  /*0650*/  @!P2 FMUL R21, R21, 0.0099999997764825820923 ;  /* 0x3c23d70a1515a820 */ /* 0x000fe20000400000 */
[----:B------:R0:W-:Y:S04]  /*0660*/  STS [R22+0x180], R17 ;  /* 0x0001801116007388 */ /* 0x0001e80000000800 */
[----:B------:R1:W-:Y:S04]  /*0670*/  STS [R23+0x200], R18 ;  /* 0x0002001217007388 */ /* 0x0003e80000000800 */
[----:B------:R-:W-:Y:S04]  /*0680*/  STS [R24+0x280], R21 ;  /* 0x0002801518007388 */ /* 0x000fe80000000800 */
[----:B------:R-:W-:Y:S04]  /*0690*/  STS [R25+0x300], R20 ;  /* 0x0003001419007388 */ /* 0x000fe80000000800 */
[----:B------:R-:W-:Y:S01]  /*06a0*/  STS [R26+0x380], R29 ;  /* 0x0003801d1a007388 */ /* 0x000fe20000000800 */
[----:B------:R-:W-:Y:S01]  /*06b0*/  BAR.SYNC.DEFER_BLOCKING 0x0 ;  /* 0x0000000000007b1d */ /* 0x000fe20000010000 */
[----:B------:R-:W-:-:S04]  /*06c0*/  SHF.R.S32.HI R5, RZ, 0x1f, R2 ;  /* 0x0000001fff057819 */ /* 0x000fc80000011402 */
[----:B------:R-:W-:Y:S02]  /*06d0*/  LEA.HI R28, R5, R2, RZ, 0x6 ;  /* 0x00000002051c7211 */ /* 0x000fe400078f30ff */
[----:B0-----:R-:W-:Y:S02]  /*06e0*/  SHF.R.U32.HI R22, RZ, 0x3, R12 ;  /* 0x00000003ff167819 */ /* 0x001fe4000001160c */
[----:B------:R-:W0:Y:S01]  /*06f0*/  LDC.64 R12, c[0x0][0x220] ;  /* 0x00008800ff0c7b82 */ /* 0x000e220000000a00 */
[----:B-1----:R-:W-:Y:S01]  /*0700*/  LOP3.LUT R23, R28, 0xffffffc0, RZ, 0xc0, !PT ;  /* 0xffffffc01c177812 */ /* 0x002fe200078ec0ff */
[----:B------:R-:W1:Y:S04]  /*0710*/  LDS.128 R4, [R27] ;  /* 0x000000001b047984 */ /* 0x000e680000000c00 */
[----:B------:R2:W3:Y:S01]  /*0720*/  LDS.128 R8, [R19+0x800] ;  /* 0x0008000013087984 */ /* 0x0004e20000000c00 */
[----:B------:R-:W-:Y:S01]  /*0730*/  SGXT.U32 R22, R22, 0x4 ;  /* 0x000000041616781a */ /* 0x000fe20000000000 */
[----:B--2---:R-:W-:-:S03]  /*0740*/  IMAD.SHL.U32 R19, R28, 0x1000, RZ ;  /* 0x000010001c137824 */ /* 0x004fc600078e00ff */
[----:B------:R-:W-:Y:S02]  /*0750*/  LOP3.LUT R22, R3, R22, RZ, 0xfc, !PT ;  /* 0x0000001603167212 */ /* 0x000fe400078efcff */
[----:B------:R-:W-:-:S04]  /*0760*/  LOP3.LUT R24, R19, 0xfffc0000, RZ, 0xc0, !PT ;  /* 0xfffc000013187812 */ /* 0x000fc800078ec0ff */
[----:B------:R-:W-:Y:S02]  /*0770*/  IADD3 R23, R24, R2, -R23 ;  /* 0x0000000218177210 */ /* 0x000fe40007ffe817 */
[----:B------:R-:W-:Y:S02]  /*0780*/  FSETP.GT.AND P4, PT, R17, RZ, PT ;  /* 0x000000ff1100720b */ /* 0x000fe40003f84000 */
[----:B------:R-:W-:Y:S01]  /*0790*/  FSETP.GT.AND P3, PT, R16, RZ, PT ;  /* 0x000000ff1000720b */ /* 0x000fe20003f64000 */
[----:B------:R-:W-:Y:S01]  /*07a0*/  IMAD R23, R22, 0x40, R23 ;  /* 0x0000004016177824 */ /* 0x000fe200078e0217 */
[----:B------:R-:W-:Y:S02]  /*07b0*/  FSETP.GT.AND P1, PT, R14, RZ, PT ;  /* 0x000000ff0e00720b */ /* 0x000fe40003f24000 */
[----:B------:R-:W-:Y:S02]  /*07c0*/  FSETP.GT.AND P2, PT, R15, RZ, PT ;  /* 0x000000ff0f00720b */ /* 0x000fe40003f44000 */
[----:B------:R-:W-:-:S02]  /*07d0*/  SEL R14, RZ, 0x1, !P4 ;  /* 0x00000001ff0e7807 */ /* 0x000fc40006000000 */
[----:B------:R-:W-:Y:S01]  /*07e0*/  SEL R3, RZ, 0x1, !P3 ;  /* 0x00000001ff037807 */ /* 0x000fe20005800000 */
[----:B------:R-:W-:Y:S01]  /*07f0*/  VIADD R17, R23, 0x400 ;  /* 0x0000040017117836 */ /* 0x000fe20000000000 */
[----:B------:R-:W-:Y:S02]  /*0800*/  SEL R16, RZ, 0x1, !P1 ;  /* 0x00000001ff107807 */ /* 0x000fe40004800000 */
[----:B------:R-:W-:Y:S02]  /*0810*/  SEL R15, RZ, 0x1, !P2 ;  /* 0x00000001ff0f7807 */ /* 0x000fe40005000000 */
[----:B------:R-:W-:Y:S02]  /*0820*/  ISETP.GE.AND P1, PT, R2, 0x100, PT ;  /* 0x000001000200780c */ /* 0x000fe40003f26270 */
[----:B------:R-:W-:Y:S02]  /*0830*/  FSETP.GT.AND P5, PT, R29, RZ, PT ;  /* 0x000000ff1d00720b */ /* 0x000fe40003fa4000 */
[----:B------:R-:W-:-:S02]  /*0840*/  FSETP.GT.AND P4, PT, R20, RZ, PT ;  /* 0x000000ff1400720b */ /* 0x000fc40003f84000 */
[----:B------:R-:W-:Y:S01]  /*0850*/  PRMT R14, R3, 0x3340, R14 ;  /* 0x00003340030e7816 */ /* 0x000fe2000000000e */
[----:B0-----:R-:W-:Y:S01]  /*0860*/  IMAD.WIDE R2, R23, 0x4, R12 ;  /* 0x0000000417027825 */ /* 0x001fe200078e020c */
[----:B------:R-:W-:Y:S02]  /*0870*/  PRMT R15, R16, 0x3340, R15 ;  /* 0x00003340100f7816 */ /* 0x000fe4000000000f */
[----:B------:R-:W-:Y:S01]  /*0880*/  FSETP.GT.AND P2, PT, R18, RZ, PT ;  /* 0x000000ff1200720b */ /* 0x000fe20003f44000 */
[----:B------:R-:W-:Y:S01]  /*0890*/  IMAD.WIDE R12, R17, 0x4, R12 ;  /* 0x00000004110c7825 */ /* 0x000fe200078e020c */
[----:B------:R-:W-:Y:S02]  /*08a0*/  FSETP.GT.AND P3, PT, R21, RZ, PT ;  /* 0x000000ff1500720b */ /* 0x000fe40003f64000 */
[----:B------:R-:W-:Y:S02]  /*08b0*/  SEL R16, RZ, 0x1, !P5 ;  /* 0x00000001ff107807 */ /* 0x000fe40006800000 */
[----:B------:R-:W-:-:S02]  /*08c0*/  SEL R17, RZ, 0x1, !P4 ;  /* 0x00000001ff117807 */ /* 0x000fc40006000000 */
[----:B------:R-:W-:Y:S02]  /*08d0*/  SEL R19, RZ, 0x1, !P3 ;  /* 0x00000001ff137807 */ /* 0x000fe40005800000 */
[----:B------:R-:W-:Y:S02]  /*08e0*/  SEL R20, RZ, 0x1, !P2 ;  /* 0x00000001ff147807 */ /* 0x000fe40005000000 */
[----:B------:R-:W-:Y:S02]  /*08f0*/  PRMT R18, R17, 0x3340, R16 ;  /* 0x0000334011127816 */ /* 0x000fe40000000010 */
[----:B------:R-:W-:Y:S01]  /*0900*/  IADD3 R16, P2, R0, UR4, RZ ;  /* 0x0000000400107c10 */ /* 0x000fe2000ff5e0ff */
[----:B-1----:R0:W-:Y:S01]  /*0910*/  @!P1 STG.E.128 desc[UR6][R2.64], R4 ;  /* 0x0000000402009986 */ /* 0x0021e2000c101d06 */
[----:B------:R-:W-:Y:S02]  /*0920*/  PRMT R19, R20, 0x3340, R19 ;  /* 0x0000334014137816 */ /* 0x000fe40000000013 */
[----:B------:R-:W-:Y:S01]  /*0930*/  LEA.HI.X.SX32 R17, R0, UR5, 0x1, P2 ;  /* 0x0000000500117c11 */ /* 0x000fe200090f0eff */
[----:B---3--:R0:W-:Y:S01]  /*0940*/  @!P1 STG.E.128 desc[UR6][R12.64], R8 ;  /* 0x000000080c009986 */ /* 0x0081e2000c101d06 */
[----:B------:R-:W-:-:S02]  /*0950*/  PRMT R14, R15, 0x5410, R14 ;  /* 0x000054100f0e7816 */ /* 0x000fc4000000000e */
[----:B------:R-:W-:Y:S01]  /*0960*/  PRMT R15, R19, 0x5410, R18 ;  /* 0x00005410130f7816 */ /* 0x000fe20000000012 */
[----:B0-----:R-:W-:Y:S06]  /*0970*/  @P0 EXIT ;  /* 0x000000000000094d */ /* 0x001fec0003800000 */
[----:B------:R-:W-:Y:S01]  /*0980*/  STG.E.64 desc[UR6][R16.64], R14 ;  /* 0x0000000e10007986 */ /* 0x000fe2000c101b06 */
[----:B------:R-:W-:Y:S05]  /*0990*/  EXIT ;  /* 0x000000000000794d */ /* 0x000fea0003800000 */
.L_x_0:
[----:B------:R-:W-:-:S00]  /*09a0*/  BRA `(.L_x_0) ;  /* 0xfffffffc00fc7947 */ /* 0x000fc0000383ffff */
[----:B------:R-:W-:-:S00]  /*09b0*/  NOP ;  /* 0x0000000000007918 */ /* 0x000fc00000000000 */
        /* <DEDUP_REMOVED lines=12> */
.L_x_1:


//--------------------- .nv.shared.triton_poi_fused_clone_convolution_leaky_relu_leaky_relu_backward_0 --------------------------
	.section	.nv.shared.triton_poi_fused_clone_convolution_leaky_relu_leaky_relu_backward_0,"aw",@nobits
	.sectionflags	@""
	.align	16
	.zero		1024


//--------------------- .nv.constant0.triton_poi_fused_clone_convolution_leaky_relu_leaky_relu_backward_0 --------------------------
	.section	.nv.constant0.triton_poi_fused_clone_convolution_leaky_relu_leaky_relu_backward_0,"a",@progbits
	.sectionflags	@""
	.align	4
.nv.constant0.triton_poi_fused_clone_convolution_leaky_relu_leaky_relu_backward_0:
	.zero		568
